//
// Generated by NVIDIA NVVM Compiler
//
// Compiler Build ID: CL-36424714
// Cuda compilation tools, release 13.0, V13.0.88
// Based on NVVM 20.0.0
//

.version 9.0
.target sm_100
.address_size 64

	// .globl	_Z3sumPi
.extern .func  (.param .b32 func_retval0) vprintf
(
	.param .b64 vprintf_param_0,
	.param .b64 vprintf_param_1
)
;
.global .align 1 .b8 $str[38] = {116, 105, 100, 61, 37, 100, 44, 32, 102, 115, 116, 61, 37, 100, 44, 32, 115, 110, 100, 61, 37, 100, 44, 32, 115, 116, 101, 112, 95, 115, 105, 122, 101, 61, 37, 100, 10};

.visible .entry _Z3sumPi(
	.param .u64 .ptr .align 1 _Z3sumPi_param_0
)
{
	.local .align 16 .b8 	__local_depot0[16];
	.reg .b64 	%SP;
	.reg .b64 	%SPL;
	.reg .pred 	%p<3>;
	.reg .b32 	%r<18>;
	.reg .b64 	%rd<12>;

	mov.u64 	%SPL, __local_depot0;
	cvta.local.u64 	%SP, %SPL;
	ld.param.u64 	%rd3, [_Z3sumPi_param_0];
	cvta.to.global.u64 	%rd1, %rd3;
	add.u64 	%rd4, %SP, 0;
	add.u64 	%rd2, %SPL, 0;
	mov.u32 	%r1, %tid.x;
	mov.u32 	%r16, %ntid.x;
	shl.b32 	%r3, %r1, 1;
	mov.b32 	%r17, 1;
	mov.u64 	%rd9, $str;
$L__BB0_1:
	setp.ge.u32 	%p1, %r1, %r16;
	@%p1 bra 	$L__BB0_3;
	mul.lo.s32 	%r9, %r3, %r17;
	add.s32 	%r10, %r9, %r17;
	mul.wide.s32 	%rd5, %r10, 4;
	add.s64 	%rd6, %rd1, %rd5;
	ld.global.u32 	%r11, [%rd6];
	mul.wide.s32 	%rd7, %r9, 4;
	add.s64 	%rd8, %rd1, %rd7;
	ld.global.u32 	%r12, [%rd8];
	add.s32 	%r13, %r12, %r11;
	st.global.u32 	[%rd8], %r13;
	st.local.v4.u32 	[%rd2], {%r1, %r9, %r10, %r17};
	cvta.global.u64 	%rd10, %rd9;
	{ // callseq 0, 0
	.param .b64 param0;
	st.param.b64 	[param0], %rd10;
	.param .b64 param1;
	st.param.b64 	[param1], %rd4;
	.param .b32 retval0;
	call.uni (retval0), 
	vprintf, 
	(
	param0, 
	param1
	);
	ld.param.b32 	%r14, [retval0];
	} // callseq 0
$L__BB0_3:
	shl.b32 	%r17, %r17, 1;
	shr.u32 	%r7, %r16, 1;
	setp.gt.u32 	%p2, %r16, 1;
	mov.u32 	%r16, %r7;
	@%p2 bra 	$L__BB0_1;
	ret;

}


// ===== COMPILED SASS (sm_100) =====

	.target	sm_100

	.elftype	@"ET_EXEC"


//--------------------- .note.nv.tkinfo           --------------------------
	.section	.note.nv.tkinfo,"",@"SHT_NOTE"
	.sectionflags	@"SHF_NOTE_NV_TKINFO"
	.tkinfo
        /*0018*/ 	.word	0x00000002
        /*0030*/ 	.string	""
        /*0030*/ 	.string	"ptxas"
        /*0030*/ 	.string	"Cuda compilation tools, release 13.0, V13.0.88"
        /*0030*/ 	.string	"Build cuda_13.0.r13.0/compiler.36424714_0"
        /*0030*/ 	.string	"-arch sm_100 -m 64 "



//--------------------- .note.nv.cuinfo           --------------------------
	.section	.note.nv.cuinfo,"",@"SHT_NOTE"
	.sectionflags	@"SHF_NOTE_NV_CUINFO"
        /*0018*/ 	.short	0x0002
        /*001a*/ 	.short	0x0064
        /*001c*/ 	.short	0x0082
	.zero		2


//--------------------- .nv.info                  --------------------------
	.section	.nv.info,"",@"SHT_CUDA_INFO"
	.align	4


	//----- nvinfo : EIATTR_REGCOUNT
	.align		4
        /*0000*/ 	.byte	0x04, 0x2f
        /*0002*/ 	.short	(.L_2 - .L_1)
	.align		4
.L_1:
        /*0004*/ 	.word	index@(_Z3sumPi)
        /*0008*/ 	.word	0x0000001b


	//----- nvinfo : EIATTR_FRAME_SIZE
	.align		4
.L_2:
        /*000c*/ 	.byte	0x04, 0x11
        /*000e*/ 	.short	(.L_4 - .L_3)
	.align		4
.L_3:
        /*0010*/ 	.word	index@(_Z3sumPi)
        /*0014*/ 	.word	0x00000010


	//----- nvinfo : EIATTR_MIN_STACK_SIZE
	.align		4
.L_4:
        /*0018*/ 	.byte	0x04, 0x12
        /*001a*/ 	.short	(.L_6 - .L_5)
	.align		4
.L_5:
        /*001c*/ 	.word	index@(_Z3sumPi)
        /*0020*/ 	.word	0x00000010
.L_6:


//--------------------- .nv.compat                --------------------------
	.section	.nv.compat,"",@"SHT_CUDA_COMPAT_INFO"
	.align	4
        /*0000*/ 	.byte	0x02, 0x09, 0x00, 0x00, 0x02, 0x02, 0x01, 0x00, 0x02, 0x05, 0x05, 0x00, 0x03, 0x07, 0x01, 0x01
        /*0010*/ 	.byte	0x02, 0x03, 0x00, 0x00, 0x02, 0x06, 0x01, 0x00, 0x04, 0x0b, 0x08, 0x00, 0x09, 0x00, 0x00, 0x00
        /*0020*/ 	.byte	0x00, 0x00, 0x00, 0x00


//--------------------- .nv.info._Z3sumPi         --------------------------
	.section	.nv.info._Z3sumPi,"",@"SHT_CUDA_INFO"
	.sectionflags	@""
	.align	4


	//----- nvinfo : EIATTR_CUDA_API_VERSION
	.align		4
        /*0000*/ 	.byte	0x04, 0x37
        /*0002*/ 	.short	(.L_8 - .L_7)
.L_7:
        /*0004*/ 	.word	0x00000082


	//----- nvinfo : EIATTR_KPARAM_INFO
	.align		4
.L_8:
        /*0008*/ 	.byte	0x04, 0x17
        /*000a*/ 	.short	(.L_10 - .L_9)
.L_9:
        /*000c*/ 	.word	0x00000000
        /*0010*/ 	.short	0x0000
        /*0012*/ 	.short	0x0000
        /*0014*/ 	.byte	0x00, 0xf5, 0x21, 0x00


	//----- nvinfo : EIATTR_SPARSE_MMA_MASK
	.align		4
.L_10:
        /*0018*/ 	.byte	0x03, 0x50
        /*001a*/ 	.short	0x0000


	//----- nvinfo : EIATTR_MAXREG_COUNT
	.align		4
        /*001c*/ 	.byte	0x03, 0x1b
        /*001e*/ 	.short	0x00ff


	//----- nvinfo : EIATTR_EXTERNS
	.align		4
        /*0020*/ 	.byte	0x04, 0x0f
        /*0022*/ 	.short	(.L_12 - .L_11)


	//   ....[0]....
	.align		4
.L_11:
        /*0024*/ 	.word	index@(vprintf)


	//----- nvinfo : EIATTR_MERCURY_ISA_VERSION
	.align		4
.L_12:
        /*0028*/ 	.byte	0x03, 0x5f
        /*002a*/ 	.short	0x0101


	//----- nvinfo : EIATTR_VRC_CTA_INIT_COUNT
	.align		4
        /*002c*/ 	.byte	0x02, 0x4a
	.zero		1
	.zero		1


	//----- nvinfo : EIATTR_SYSCALL_OFFSETS
	.align		4
        /*0030*/ 	.byte	0x04, 0x46
        /*0032*/ 	.short	(.L_14 - .L_13)


	//   ....[0]....
.L_13:
        /*0034*/ 	.word	0x00000210


	//----- nvinfo : EIATTR_EXIT_INSTR_OFFSETS
	.align		4
.L_14:
        /*0038*/ 	.byte	0x04, 0x1c
        /*003a*/ 	.short	(.L_16 - .L_15)


	//   ....[0]....
.L_15:
        /*003c*/ 	.word	0x00000270


	//----- nvinfo : EIATTR_CRS_STACK_SIZE
	.align		4
.L_16:
        /*0040*/ 	.byte	0x04, 0x1e
        /*0042*/ 	.short	(.L_18 - .L_17)
.L_17:
        /*0044*/ 	.word	0x00000000


	//----- nvinfo : EIATTR_CBANK_PARAM_SIZE
	.align		4
.L_18:
        /*0048*/ 	.byte	0x03, 0x19
        /*004a*/ 	.short	0x0008


	//----- nvinfo : EIATTR_PARAM_CBANK
	.align		4
        /*004c*/ 	.byte	0x04, 0x0a
        /*004e*/ 	.short	(.L_20 - .L_19)
	.align		4
.L_19:
        /*0050*/ 	.word	index@(.nv.constant0._Z3sumPi)
        /*0054*/ 	.short	0x0380
        /*0056*/ 	.short	0x0008


	//----- nvinfo : EIATTR_SW_WAR
	.align		4
.L_20:
        /*0058*/ 	.byte	0x04, 0x36
        /*005a*/ 	.short	(.L_22 - .L_21)
.L_21:
        /*005c*/ 	.word	0x00000008
.L_22:


//--------------------- .nv.callgraph             --------------------------
	.section	.nv.callgraph,"",@"SHT_CUDA_CALLGRAPH"
	.align	4
	.sectionentsize	8
	.align		4
        /*0000*/ 	.word	0x00000000
	.align		4
        /*0004*/ 	.word	0xffffffff
	.align		4
        /*0008*/ 	.word	index@(_Z3sumPi)
	.align		4
        /*000c*/ 	.word	index@(vprintf)
	.align		4
        /*0010*/ 	.word	0x00000000
	.align		4
        /*0014*/ 	.word	0xfffffffe
	.align		4
        /*0018*/ 	.word	0x00000000
	.align		4
        /*001c*/ 	.word	0xfffffffd
	.align		4
        /*0020*/ 	.word	0x00000000
	.align		4
        /*0024*/ 	.word	0xfffffffc


//--------------------- .nv.constant4             --------------------------
	.section	.nv.constant4,"a",@progbits
	.align	8
	.align		8
.nv.constant4:
        /*0000*/ 	.dword	vprintf
	.align		8
        /*0008*/ 	.dword	$str


//--------------------- .text._Z3sumPi            --------------------------
	.section	.text._Z3sumPi,"ax",@progbits
	.align	128
        .global         _Z3sumPi
        .type           _Z3sumPi,@function
        .size           _Z3sumPi,(.L_x_4 - _Z3sumPi)
        .other          _Z3sumPi,@"STO_CUDA_ENTRY STV_DEFAULT"
_Z3sumPi:
.text._Z3sumPi:
[----:B------:R-:W0:Y:S01]  /*0000*/  LDC R1, c[0x0][0x37c] ;  /* 0x0000df00ff017b82 */ /* 0x000e220000000800 */
[----:B------:R-:W1:Y:S01]  /*0010*/  S2R R16, SR_TID.X ;  /* 0x0000000000107919 */ /* 0x000e620000002100 */
[----:B------:R-:W2:Y:S01]  /*0020*/  LDCU UR4, c[0x0][0x2f8] ;  /* 0x00005f00ff0477ac */ /* 0x000ea20008000800 */
[----:B0-----:R-:W-:Y:S02]  /*0030*/  VIADD R1, R1, 0xfffffff0 ;  /* 0xfffffff001017836 */ /* 0x001fe40000000000 */
[----:B------:R-:W-:Y:S01]  /*0040*/  IMAD.MOV.U32 R19, RZ, RZ, 0x1 ;  /* 0x00000001ff137424 */ /* 0x000fe200078e00ff */
[----:B------:R-:W0:Y:S01]  /*0050*/  LDCU UR5, c[0x0][0x2fc] ;  /* 0x00005f80ff0577ac */ /* 0x000e220008000800 */
[----:B------:R-:W3:Y:S01]  /*0060*/  LDCU UR6, c[0x0][0x360] ;  /* 0x00006c00ff0677ac */ /* 0x000ee20008000800 */
[----:B------:R-:W4:Y:S01]  /*0070*/  LDCU.64 UR36, c[0x0][0x358] ;  /* 0x00006b00ff2477ac */ /* 0x000f220008000a00 */
[----:B--2---:R-:W-:-:S05]  /*0080*/  IADD3 R2, P0, PT, R1, UR4, RZ ;  /* 0x0000000401027c10 */ /* 0x004fca000ff1e0ff */
[----:B0-----:R-:W-:Y:S01]  /*0090*/  IMAD.X R22, RZ, RZ, UR5, P0 ;  /* 0x00000005ff167e24 */ /* 0x001fe200080e06ff */
[----:B---3--:R-:W-:Y:S02]  /*00a0*/  MOV R23, UR6 ;  /* 0x0000000600177c02 */ /* 0x008fe40008000f00 */
[----:B-1--4-:R-:W-:-:S07]  /*00b0*/  SHF.L.U32 R24, R16, 0x1, RZ ;  /* 0x0000000110187819 */ /* 0x012fce00000006ff */
.L_x_2:
[----:B------:R-:W-:Y:S01]  /*00c0*/  ISETP.GE.U32.AND P0, PT, R16, R23, PT ;  /* 0x000000171000720c */ /* 0x000fe20003f06070 */
[----:B------:R-:W-:-:S12]  /*00d0*/  BSSY.RECONVERGENT B6, `(.L_x_0) ;  /* 0x0000015000067945 */ /* 0x000fd80003800200 */
[----:B------:R-:W-:Y:S05]  /*00e0*/  @P0 BRA `(.L_x_1) ;  /* 0x00000000004c0947 */ /* 0x000fea0003800000 */
[----:B------:R-:W0:Y:S01]  /*00f0*/  LDC.64 R8, c[0x0][0x380] ;  /* 0x0000e000ff087b82 */ /* 0x000e220000000a00 */
[----:B------:R-:W-:Y:S01]  /*0100*/  IMAD R17, R24, R19, RZ ;  /* 0x0000001318117224 */ /* 0x000fe200078e02ff */
[----:B------:R-:W1:Y:S03]  /*0110*/  LDCU.64 UR4, c[0x4][0x8] ;  /* 0x01000100ff0477ac */ /* 0x000e660008000a00 */
[C---:B------:R-:W-:Y:S02]  /*0120*/  IMAD.IADD R18, R17.reuse, 0x1, R19 ;  /* 0x0000000111127824 */ /* 0x040fe400078e0213 */
[----:B0-----:R-:W-:-:S04]  /*0130*/  IMAD.WIDE R10, R17, 0x4, R8 ;  /* 0x00000004110a7825 */ /* 0x001fc800078e0208 */
[----:B------:R-:W-:Y:S01]  /*0140*/  IMAD.WIDE R8, R18, 0x4, R8 ;  /* 0x0000000412087825 */ /* 0x000fe200078e0208 */
[----:B------:R-:W2:Y:S04]  /*0150*/  LDG.E R0, desc[UR36][R10.64] ;  /* 0x000000240a007981 */ /* 0x000ea8000c1e1900 */
[----:B------:R-:W2:Y:S01]  /*0160*/  LDG.E R3, desc[UR36][R8.64] ;  /* 0x0000002408037981 */ /* 0x000ea2000c1e1900 */
[----:B-1----:R-:W-:Y:S01]  /*0170*/  IMAD.U32 R4, RZ, RZ, UR4 ;  /* 0x00000004ff047e24 */ /* 0x002fe2000f8e00ff */
[----:B------:R-:W-:Y:S01]  /*0180*/  MOV R5, UR5 ;  /* 0x0000000500057c02 */ /* 0x000fe20008000f00 */
[----:B------:R-:W-:Y:S01]  /*0190*/  IMAD.MOV.U32 R6, RZ, RZ, R2 ;  /* 0x000000ffff067224 */ /* 0x000fe200078e0002 */
[----:B------:R0:W-:Y:S01]  /*01a0*/  STL.128 [R1], R16 ;  /* 0x0000001001007387 */ /* 0x0001e20000100c00 */
[----:B------:R-:W-:-:S02]  /*01b0*/  MOV R7, R22 ;  /* 0x0000001600077202 */ /* 0x000fc40000000f00 */
[----:B--2---:R-:W-:Y:S02]  /*01c0*/  IADD3 R3, PT, PT, R3, R0, RZ ;  /* 0x0000000003037210 */ /* 0x004fe40007ffe0ff */
[----:B------:R-:W-:-:S03]  /*01d0*/  MOV R0, 0x0 ;  /* 0x0000000000007802 */ /* 0x000fc60000000f00 */
[----:B------:R0:W-:Y:S01]  /*01e0*/  STG.E desc[UR36][R10.64], R3 ;  /* 0x000000030a007986 */ /* 0x0001e2000c101924 */
[----:B------:R0:W1:Y:S03]  /*01f0*/  LDC.64 R12, c[0x4][R0] ;  /* 0x01000000000c7b82 */ /* 0x0000660000000a00 */
[----:B------:R-:W-:-:S07]  /*0200*/  LEPC R20, `(.L_x_1) ;  /* 0x000000001014794e */ /* 0x000fce0000000000 */
[----:B01----:R-:W-:Y:S05]  /*0210*/  CALL.ABS.NOINC R12 ;  /* 0x000000000c007343 */ /* 0x003fea0003c00000 */
.L_x_1:
[----:B------:R-:W-:Y:S05]  /*0220*/  BSYNC.RECONVERGENT B6 ;  /* 0x0000000000067941 */ /* 0x000fea0003800200 */
.L_x_0:
[----:B------:R-:W-:Y:S01]  /*0230*/  ISETP.GT.U32.AND P0, PT, R23, 0x1, PT ;  /* 0x000000011700780c */ /* 0x000fe20003f04070 */
[----:B------:R-:W-:Y:S01]  /*0240*/  IMAD.SHL.U32 R19, R19, 0x2, RZ ;  /* 0x0000000213137824 */ /* 0x000fe200078e00ff */
[----:B------:R-:W-:-:S11]  /*0250*/  SHF.R.U32.HI R23, RZ, 0x1, R23 ;  /* 0x00000001ff177819 */ /* 0x000fd60000011617 */
[----:B------:R-:W-:Y:S05]  /*0260*/  @P0 BRA `(.L_x_2) ;  /* 0xfffffffc00940947 */ /* 0x000fea000383ffff */
[----:B------:R-:W-:Y:S05]  /*0270*/  EXIT ;  /* 0x000000000000794d */ /* 0x000fea0003800000 */
.L_x_3:
[----:B------:R-:W-:-:S00]  /*0280*/  BRA `(.L_x_3) ;  /* 0xfffffffc00fc7947 */ /* 0x000fc0000383ffff */
[----:B------:R-:W-:-:S00]  /*0290*/  NOP ;  /* 0x0000000000007918 */ /* 0x000fc00000000000 */
        /* <DEDUP_REMOVED lines=14> */
.L_x_4:


//--------------------- .nv.global.init           --------------------------
	.section	.nv.global.init,"aw",@progbits
.nv.global.init:
	.type		$str,@object
	.size		$str,(.L_0 - $str)
$str:
        /*0000*/ 	.byte	0x74, 0x69, 0x64, 0x3d, 0x25, 0x64, 0x2c, 0x20, 0x66, 0x73, 0x74, 0x3d, 0x25, 0x64, 0x2c, 0x20
        /*0010*/ 	.byte	0x73, 0x6e, 0x64, 0x3d, 0x25, 0x64, 0x2c, 0x20, 0x73, 0x74, 0x65, 0x70, 0x5f, 0x73, 0x69, 0x7a
        /*0020*/ 	.byte	0x65, 0x3d, 0x25, 0x64, 0x0a, 0x00
.L_0:


//--------------------- .nv.shared.reserved.0     --------------------------
	.section	.nv.shared.reserved.0,"aw",@nobits
	.weak		__nv_reservedSMEM_offset_0_alias
	.size		__nv_reservedSMEM_offset_0_alias, 0, 64
	.other		__nv_reservedSMEM_offset_0_alias,@"STO_CUDA_RESERVED_SHARED STV_DEFAULT"
__nv_reservedSMEM_offset_0_alias:
	.zero		0
	.zero		64


//--------------------- .nv.constant0._Z3sumPi    --------------------------
	.section	.nv.constant0._Z3sumPi,"a",@progbits
	.sectionflags	@""
	.align	4
.nv.constant0._Z3sumPi:
	.zero		904


//--------------------- SYMBOLS --------------------------

	.type		.nv.reservedSmem.offset0,@object
	.size		.nv.reservedSmem.offset0,0x4
	.type		vprintf,@function
